//
// Generated by NVIDIA NVVM Compiler
//
// Compiler Build ID: CL-36424714
// Cuda compilation tools, release 13.0, V13.0.88
// Based on NVVM 20.0.0
//

.version 9.0
.target sm_100
.address_size 64

	// .globl	_Z9test_ProgPii

.visible .entry _Z9test_ProgPii(
	.param .u64 .ptr .align 1 _Z9test_ProgPii_param_0,
	.param .u32 _Z9test_ProgPii_param_1
)
{
	.reg .b32 	%r<7>;
	.reg .b64 	%rd<5>;

	ld.param.u64 	%rd1, [_Z9test_ProgPii_param_0];
	cvta.to.global.u64 	%rd2, %rd1;
	mov.u32 	%r1, %tid.x;
	mul.wide.u32 	%rd3, %r1, 4;
	add.s64 	%rd4, %rd2, %rd3;
	ld.global.u32 	%r2, [%rd4+4];
	ld.global.u32 	%r3, [%rd4+8];
	ld.global.u32 	%r4, [%rd4];
	add.s32 	%r5, %r3, %r2;
	add.s32 	%r6, %r5, %r4;
	st.global.u32 	[%rd4], %r6;
	ret;

}


// ===== COMPILED SASS (sm_100) =====

	.target	sm_100

	.elftype	@"ET_EXEC"


//--------------------- .note.nv.tkinfo           --------------------------
	.section	.note.nv.tkinfo,"",@"SHT_NOTE"
	.sectionflags	@"SHF_NOTE_NV_TKINFO"
	.tkinfo
        /*0018*/ 	.word	0x00000002
        /*0030*/ 	.string	""
        /*0030*/ 	.string	"ptxas"
        /*0030*/ 	.string	"Cuda compilation tools, release 13.0, V13.0.88"
        /*0030*/ 	.string	"Build cuda_13.0.r13.0/compiler.36424714_0"
        /*0030*/ 	.string	"-arch sm_100 -m 64 "



//--------------------- .note.nv.cuinfo           --------------------------
	.section	.note.nv.cuinfo,"",@"SHT_NOTE"
	.sectionflags	@"SHF_NOTE_NV_CUINFO"
        /*0018*/ 	.short	0x0002
        /*001a*/ 	.short	0x0064
        /*001c*/ 	.short	0x0082
	.zero		2


//--------------------- .nv.info                  --------------------------
	.section	.nv.info,"",@"SHT_CUDA_INFO"
	.align	4


	//----- nvinfo : EIATTR_REGCOUNT
	.align		4
        /*0000*/ 	.byte	0x04, 0x2f
        /*0002*/ 	.short	(.L_1 - .L_0)
	.align		4
.L_0:
        /*0004*/ 	.word	index@(_Z9test_ProgPii)
        /*0008*/ 	.word	0x00000008


	//----- nvinfo : EIATTR_FRAME_SIZE
	.align		4
.L_1:
        /*000c*/ 	.byte	0x04, 0x11
        /*000e*/ 	.short	(.L_3 - .L_2)
	.align		4
.L_2:
        /*0010*/ 	.word	index@(_Z9test_ProgPii)
        /*0014*/ 	.word	0x00000000


	//----- nvinfo : EIATTR_MIN_STACK_SIZE
	.align		4
.L_3:
        /*0018*/ 	.byte	0x04, 0x12
        /*001a*/ 	.short	(.L_5 - .L_4)
	.align		4
.L_4:
        /*001c*/ 	.word	index@(_Z9test_ProgPii)
        /*0020*/ 	.word	0x00000000
.L_5:


//--------------------- .nv.compat                --------------------------
	.section	.nv.compat,"",@"SHT_CUDA_COMPAT_INFO"
	.align	4
        /*0000*/ 	.byte	0x02, 0x09, 0x00, 0x00, 0x02, 0x02, 0x01, 0x00, 0x02, 0x05, 0x05, 0x00, 0x03, 0x07, 0x01, 0x01
        /*0010*/ 	.byte	0x02, 0x03, 0x00, 0x00, 0x02, 0x06, 0x01, 0x00, 0x04, 0x0b, 0x08, 0x00, 0x09, 0x00, 0x00, 0x00
        /*0020*/ 	.byte	0x00, 0x00, 0x00, 0x00


//--------------------- .nv.info._Z9test_ProgPii  --------------------------
	.section	.nv.info._Z9test_ProgPii,"",@"SHT_CUDA_INFO"
	.sectionflags	@""
	.align	4


	//----- nvinfo : EIATTR_CUDA_API_VERSION
	.align		4
        /*0000*/ 	.byte	0x04, 0x37
        /*0002*/ 	.short	(.L_7 - .L_6)
.L_6:
        /*0004*/ 	.word	0x00000082


	//----- nvinfo : EIATTR_KPARAM_INFO
	.align		4
.L_7:
        /*0008*/ 	.byte	0x04, 0x17
        /*000a*/ 	.short	(.L_9 - .L_8)
.L_8:
        /*000c*/ 	.word	0x00000000
        /*0010*/ 	.short	0x0001
        /*0012*/ 	.short	0x0008
        /*0014*/ 	.byte	0x00, 0xf0, 0x11, 0x00


	//----- nvinfo : EIATTR_KPARAM_INFO
	.align		4
.L_9:
        /*0018*/ 	.byte	0x04, 0x17
        /*001a*/ 	.short	(.L_11 - .L_10)
.L_10:
        /*001c*/ 	.word	0x00000000
        /*0020*/ 	.short	0x0000
        /*0022*/ 	.short	0x0000
        /*0024*/ 	.byte	0x00, 0xf5, 0x21, 0x00


	//----- nvinfo : EIATTR_SPARSE_MMA_MASK
	.align		4
.L_11:
        /*0028*/ 	.byte	0x03, 0x50
        /*002a*/ 	.short	0x0000


	//----- nvinfo : EIATTR_MAXREG_COUNT
	.align		4
        /*002c*/ 	.byte	0x03, 0x1b
        /*002e*/ 	.short	0x00ff


	//----- nvinfo : EIATTR_MERCURY_ISA_VERSION
	.align		4
        /*0030*/ 	.byte	0x03, 0x5f
        /*0032*/ 	.short	0x0101


	//----- nvinfo : EIATTR_VRC_CTA_INIT_COUNT
	.align		4
        /*0034*/ 	.byte	0x02, 0x4a
	.zero		1
	.zero		1


	//----- nvinfo : EIATTR_EXIT_INSTR_OFFSETS
	.align		4
        /*0038*/ 	.byte	0x04, 0x1c
        /*003a*/ 	.short	(.L_13 - .L_12)


	//   ....[0]....
.L_12:
        /*003c*/ 	.word	0x000000a0


	//----- nvinfo : EIATTR_CBANK_PARAM_SIZE
	.align		4
.L_13:
        /*0040*/ 	.byte	0x03, 0x19
        /*0042*/ 	.short	0x000c


	//----- nvinfo : EIATTR_PARAM_CBANK
	.align		4
        /*0044*/ 	.byte	0x04, 0x0a
        /*0046*/ 	.short	(.L_15 - .L_14)
	.align		4
.L_14:
        /*0048*/ 	.word	index@(.nv.constant0._Z9test_ProgPii)
        /*004c*/ 	.short	0x0380
        /*004e*/ 	.short	0x000c


	//----- nvinfo : EIATTR_SW_WAR
	.align		4
.L_15:
        /*0050*/ 	.byte	0x04, 0x36
        /*0052*/ 	.short	(.L_17 - .L_16)
.L_16:
        /*0054*/ 	.word	0x00000008
.L_17:


//--------------------- .nv.callgraph             --------------------------
	.section	.nv.callgraph,"",@"SHT_CUDA_CALLGRAPH"
	.align	4
	.sectionentsize	8
	.align		4
        /*0000*/ 	.word	0x00000000
	.align		4
        /*0004*/ 	.word	0xffffffff
	.align		4
        /*0008*/ 	.word	0x00000000
	.align		4
        /*000c*/ 	.word	0xfffffffe
	.align		4
        /*0010*/ 	.word	0x00000000
	.align		4
        /*0014*/ 	.word	0xfffffffd
	.align		4
        /*0018*/ 	.word	0x00000000
	.align		4
        /*001c*/ 	.word	0xfffffffc


//--------------------- .text._Z9test_ProgPii     --------------------------
	.section	.text._Z9test_ProgPii,"ax",@progbits
	.align	128
        .global         _Z9test_ProgPii
        .type           _Z9test_ProgPii,@function
        .size           _Z9test_ProgPii,(.L_x_1 - _Z9test_ProgPii)
        .other          _Z9test_ProgPii,@"STO_CUDA_ENTRY STV_DEFAULT"
_Z9test_ProgPii:
.text._Z9test_ProgPii:
[----:B------:R-:W-:Y:S01]  /*0000*/  LDC R1, c[0x0][0x37c] ;  /* 0x0000df00ff017b82 */ /* 0x000fe20000000800 */
[----:B------:R-:W0:Y:S07]  /*0010*/  S2R R5, SR_TID.X ;  /* 0x0000000000057919 */ /* 0x000e2e0000002100 */
[----:B------:R-:W0:Y:S01]  /*0020*/  LDC.64 R2, c[0x0][0x380] ;  /* 0x0000e000ff027b82 */ /* 0x000e220000000a00 */
[----:B------:R-:W1:Y:S01]  /*0030*/  LDCU.64 UR4, c[0x0][0x358] ;  /* 0x00006b00ff0477ac */ /* 0x000e620008000a00 */
[----:B0-----:R-:W-:-:S05]  /*0040*/  IMAD.WIDE.U32 R2, R5, 0x4, R2 ;  /* 0x0000000405027825 */ /* 0x001fca00078e0002 */
[----:B-1----:R-:W2:Y:S04]  /*0050*/  LDG.E R0, desc[UR4][R2.64+0x4] ;  /* 0x0000040402007981 */ /* 0x002ea8000c1e1900 */
[----:B------:R-:W2:Y:S04]  /*0060*/  LDG.E R5, desc[UR4][R2.64+0x8] ;  /* 0x0000080402057981 */ /* 0x000ea8000c1e1900 */
[----:B------:R-:W2:Y:S02]  /*0070*/  LDG.E R4, desc[UR4][R2.64] ;  /* 0x0000000402047981 */ /* 0x000ea4000c1e1900 */
[----:B--2---:R-:W-:-:S05]  /*0080*/  IADD3 R5, PT, PT, R4, R5, R0 ;  /* 0x0000000504057210 */ /* 0x004fca0007ffe000 */
[----:B------:R-:W-:Y:S01]  /*0090*/  STG.E desc[UR4][R2.64], R5 ;  /* 0x0000000502007986 */ /* 0x000fe2000c101904 */
[----:B------:R-:W-:Y:S05]  /*00a0*/  EXIT ;  /* 0x000000000000794d */ /* 0x000fea0003800000 */
.L_x_0:
[----:B------:R-:W-:-:S00]  /*00b0*/  BRA `(.L_x_0) ;  /* 0xfffffffc00fc7947 */ /* 0x000fc0000383ffff */
[----:B------:R-:W-:-:S00]  /*00c0*/  NOP ;  /* 0x0000000000007918 */ /* 0x000fc00000000000 */
        /* <DEDUP_REMOVED lines=11> */
.L_x_1:


//--------------------- .nv.shared.reserved.0     --------------------------
	.section	.nv.shared.reserved.0,"aw",@nobits
	.weak		__nv_reservedSMEM_offset_0_alias
	.size		__nv_reservedSMEM_offset_0_alias, 0, 64
	.other		__nv_reservedSMEM_offset_0_alias,@"STO_CUDA_RESERVED_SHARED STV_DEFAULT"
__nv_reservedSMEM_offset_0_alias:
	.zero		0
	.zero		64


//--------------------- .nv.constant0._Z9test_ProgPii --------------------------
	.section	.nv.constant0._Z9test_ProgPii,"a",@progbits
	.sectionflags	@""
	.align	4
.nv.constant0._Z9test_ProgPii:
	.zero		908


//--------------------- SYMBOLS --------------------------

	.type		.nv.reservedSmem.offset0,@object
	.size		.nv.reservedSmem.offset0,0x4
